//
// Generated by NVIDIA NVVM Compiler
//
// Compiler Build ID: CL-36424714
// Cuda compilation tools, release 13.0, V13.0.88
// Based on NVVM 20.0.0
//

.version 9.0
.target sm_100
.address_size 64

	// .globl	_Z3endv
.extern .func  (.param .b32 func_retval0) vprintf
(
	.param .b64 vprintf_param_0,
	.param .b64 vprintf_param_1
)
;
.global .align 1 .b8 $str[5] = {101, 110, 100, 10};

.visible .entry _Z3endv()
{
	.reg .pred 	%p<4>;
	.reg .b32 	%r<5>;
	.reg .b64 	%rd<3>;

	mov.u32 	%r1, %tid.x;
	setp.ne.s32 	%p1, %r1, 31;
	mov.u32 	%r2, %ctaid.x;
	setp.ne.s32 	%p2, %r2, 1023;
	or.pred  	%p3, %p1, %p2;
	@%p3 bra 	$L__BB0_2;
	mov.u64 	%rd1, $str;
	cvta.global.u64 	%rd2, %rd1;
	{ // callseq 0, 0
	.param .b64 param0;
	st.param.b64 	[param0], %rd2;
	.param .b64 param1;
	st.param.b64 	[param1], 0;
	.param .b32 retval0;
	call.uni (retval0), 
	vprintf, 
	(
	param0, 
	param1
	);
	ld.param.b32 	%r3, [retval0];
	} // callseq 0
$L__BB0_2:
	ret;

}


// ===== COMPILED SASS (sm_100) =====

	.target	sm_100

	.elftype	@"ET_EXEC"


//--------------------- .note.nv.tkinfo           --------------------------
	.section	.note.nv.tkinfo,"",@"SHT_NOTE"
	.sectionflags	@"SHF_NOTE_NV_TKINFO"
	.tkinfo
        /*0018*/ 	.word	0x00000002
        /*0030*/ 	.string	""
        /*0030*/ 	.string	"ptxas"
        /*0030*/ 	.string	"Cuda compilation tools, release 13.0, V13.0.88"
        /*0030*/ 	.string	"Build cuda_13.0.r13.0/compiler.36424714_0"
        /*0030*/ 	.string	"-arch sm_100 -m 64 "



//--------------------- .note.nv.cuinfo           --------------------------
	.section	.note.nv.cuinfo,"",@"SHT_NOTE"
	.sectionflags	@"SHF_NOTE_NV_CUINFO"
        /*0018*/ 	.short	0x0002
        /*001a*/ 	.short	0x0064
        /*001c*/ 	.short	0x0082
	.zero		2


//--------------------- .nv.info                  --------------------------
	.section	.nv.info,"",@"SHT_CUDA_INFO"
	.align	4


	//----- nvinfo : EIATTR_REGCOUNT
	.align		4
        /*0000*/ 	.byte	0x04, 0x2f
        /*0002*/ 	.short	(.L_2 - .L_1)
	.align		4
.L_1:
        /*0004*/ 	.word	index@(_Z3endv)
        /*0008*/ 	.word	0x00000018


	//----- nvinfo : EIATTR_FRAME_SIZE
	.align		4
.L_2:
        /*000c*/ 	.byte	0x04, 0x11
        /*000e*/ 	.short	(.L_4 - .L_3)
	.align		4
.L_3:
        /*0010*/ 	.word	index@(_Z3endv)
        /*0014*/ 	.word	0x00000000


	//----- nvinfo : EIATTR_MIN_STACK_SIZE
	.align		4
.L_4:
        /*0018*/ 	.byte	0x04, 0x12
        /*001a*/ 	.short	(.L_6 - .L_5)
	.align		4
.L_5:
        /*001c*/ 	.word	index@(_Z3endv)
        /*0020*/ 	.word	0x00000000
.L_6:


//--------------------- .nv.compat                --------------------------
	.section	.nv.compat,"",@"SHT_CUDA_COMPAT_INFO"
	.align	4
        /*0000*/ 	.byte	0x02, 0x09, 0x00, 0x00, 0x02, 0x02, 0x01, 0x00, 0x02, 0x05, 0x05, 0x00, 0x03, 0x07, 0x01, 0x01
        /*0010*/ 	.byte	0x02, 0x03, 0x00, 0x00, 0x02, 0x06, 0x01, 0x00, 0x04, 0x0b, 0x08, 0x00, 0x09, 0x00, 0x00, 0x00
        /*0020*/ 	.byte	0x00, 0x00, 0x00, 0x00


//--------------------- .nv.info._Z3endv          --------------------------
	.section	.nv.info._Z3endv,"",@"SHT_CUDA_INFO"
	.sectionflags	@""
	.align	4


	//----- nvinfo : EIATTR_CUDA_API_VERSION
	.align		4
        /*0000*/ 	.byte	0x04, 0x37
        /*0002*/ 	.short	(.L_8 - .L_7)
.L_7:
        /*0004*/ 	.word	0x00000082


	//----- nvinfo : EIATTR_SPARSE_MMA_MASK
	.align		4
.L_8:
        /*0008*/ 	.byte	0x03, 0x50
        /*000a*/ 	.short	0x0000


	//----- nvinfo : EIATTR_MAXREG_COUNT
	.align		4
        /*000c*/ 	.byte	0x03, 0x1b
        /*000e*/ 	.short	0x00ff


	//----- nvinfo : EIATTR_EXTERNS
	.align		4
        /*0010*/ 	.byte	0x04, 0x0f
        /*0012*/ 	.short	(.L_10 - .L_9)


	//   ....[0]....
	.align		4
.L_9:
        /*0014*/ 	.word	index@(vprintf)


	//----- nvinfo : EIATTR_MERCURY_ISA_VERSION
	.align		4
.L_10:
        /*0018*/ 	.byte	0x03, 0x5f
        /*001a*/ 	.short	0x0101


	//----- nvinfo : EIATTR_VRC_CTA_INIT_COUNT
	.align		4
        /*001c*/ 	.byte	0x02, 0x4a
	.zero		1
	.zero		1


	//----- nvinfo : EIATTR_SYSCALL_OFFSETS
	.align		4
        /*0020*/ 	.byte	0x04, 0x46
        /*0022*/ 	.short	(.L_12 - .L_11)


	//   ....[0]....
.L_11:
        /*0024*/ 	.word	0x000000d0


	//----- nvinfo : EIATTR_EXIT_INSTR_OFFSETS
	.align		4
.L_12:
        /*0028*/ 	.byte	0x04, 0x1c
        /*002a*/ 	.short	(.L_14 - .L_13)


	//   ....[0]....
.L_13:
        /*002c*/ 	.word	0x00000050


	//   ....[1]....
        /*0030*/ 	.word	0x000000e0


	//----- nvinfo : EIATTR_CRS_STACK_SIZE
	.align		4
.L_14:
        /*0034*/ 	.byte	0x04, 0x1e
        /*0036*/ 	.short	(.L_16 - .L_15)
.L_15:
        /*0038*/ 	.word	0x00000000


	//----- nvinfo : EIATTR_SW_WAR
	.align		4
.L_16:
        /*003c*/ 	.byte	0x04, 0x36
        /*003e*/ 	.short	(.L_18 - .L_17)
.L_17:
        /*0040*/ 	.word	0x00000008
.L_18:


//--------------------- .nv.callgraph             --------------------------
	.section	.nv.callgraph,"",@"SHT_CUDA_CALLGRAPH"
	.align	4
	.sectionentsize	8
	.align		4
        /*0000*/ 	.word	0x00000000
	.align		4
        /*0004*/ 	.word	0xffffffff
	.align		4
        /*0008*/ 	.word	index@(_Z3endv)
	.align		4
        /*000c*/ 	.word	index@(vprintf)
	.align		4
        /*0010*/ 	.word	0x00000000
	.align		4
        /*0014*/ 	.word	0xfffffffe
	.align		4
        /*0018*/ 	.word	0x00000000
	.align		4
        /*001c*/ 	.word	0xfffffffd
	.align		4
        /*0020*/ 	.word	0x00000000
	.align		4
        /*0024*/ 	.word	0xfffffffc


//--------------------- .nv.constant4             --------------------------
	.section	.nv.constant4,"a",@progbits
	.align	8
	.align		8
.nv.constant4:
        /*0000*/ 	.dword	vprintf
	.align		8
        /*0008*/ 	.dword	$str


//--------------------- .text._Z3endv             --------------------------
	.section	.text._Z3endv,"ax",@progbits
	.align	128
        .global         _Z3endv
        .type           _Z3endv,@function
        .size           _Z3endv,(.L_x_2 - _Z3endv)
        .other          _Z3endv,@"STO_CUDA_ENTRY STV_DEFAULT"
_Z3endv:
.text._Z3endv:
[----:B------:R-:W0:Y:S01]  /*0000*/  LDC R1, c[0x0][0x37c] ;  /* 0x0000df00ff017b82 */ /* 0x000e220000000800 */
[----:B------:R-:W1:Y:S01]  /*0010*/  S2R R2, SR_CTAID.X ;  /* 0x0000000000027919 */ /* 0x000e620000002500 */
[----:B------:R-:W2:Y:S01]  /*0020*/  S2R R0, SR_TID.X ;  /* 0x0000000000007919 */ /* 0x000ea20000002100 */
[----:B-1----:R-:W-:-:S04]  /*0030*/  ISETP.NE.AND P0, PT, R2, 0x3ff, PT ;  /* 0x000003ff0200780c */ /* 0x002fc80003f05270 */
[----:B--2---:R-:W-:-:S13]  /*0040*/  ISETP.NE.OR P0, PT, R0, 0x1f, P0 ;  /* 0x0000001f0000780c */ /* 0x004fda0000705670 */
[----:B0-----:R-:W-:Y:S05]  /*0050*/  @P0 EXIT ;  /* 0x000000000000094d */ /* 0x001fea0003800000 */
[----:B------:R-:W-:Y:S01]  /*0060*/  MOV R0, 0x0 ;  /* 0x0000000000007802 */ /* 0x000fe20000000f00 */
[----:B------:R-:W0:Y:S01]  /*0070*/  LDCU.64 UR4, c[0x4][0x8] ;  /* 0x01000100ff0477ac */ /* 0x000e220008000a00 */
[----:B------:R-:W-:Y:S02]  /*0080*/  CS2R R6, SRZ ;  /* 0x0000000000067805 */ /* 0x000fe4000001ff00 */
[----:B------:R1:W2:Y:S01]  /*0090*/  LDC.64 R2, c[0x4][R0] ;  /* 0x0100000000027b82 */ /* 0x0002a20000000a00 */
[----:B0-----:R-:W-:Y:S02]  /*00a0*/  IMAD.U32 R4, RZ, RZ, UR4 ;  /* 0x00000004ff047e24 */ /* 0x001fe4000f8e00ff */
[----:B-1----:R-:W-:-:S07]  /*00b0*/  IMAD.U32 R5, RZ, RZ, UR5 ;  /* 0x00000005ff057e24 */ /* 0x002fce000f8e00ff */
[----:B------:R-:W-:-:S07]  /*00c0*/  LEPC R20, `(.L_x_0) ;  /* 0x000000001014794e */ /* 0x000fce0000000000 */
[----:B--2---:R-:W-:Y:S05]  /*00d0*/  CALL.ABS.NOINC R2 ;  /* 0x0000000002007343 */ /* 0x004fea0003c00000 */
.L_x_0:
[----:B------:R-:W-:Y:S05]  /*00e0*/  EXIT ;  /* 0x000000000000794d */ /* 0x000fea0003800000 */
.L_x_1:
[----:B------:R-:W-:-:S00]  /*00f0*/  BRA `(.L_x_1) ;  /* 0xfffffffc00fc7947 */ /* 0x000fc0000383ffff */
[----:B------:R-:W-:-:S00]  /*0100*/  NOP ;  /* 0x0000000000007918 */ /* 0x000fc00000000000 */
[----:B------:R-:W-:-:S00]  /*0110*/  NOP ;  /* 0x0000000000007918 */ /* 0x000fc00000000000 */
[----:B------:R-:W-:-:S00]  /*0120*/  NOP ;  /* 0x0000000000007918 */ /* 0x000fc00000000000 */
[----:B------:R-:W-:-:S00]  /*0130*/  NOP ;  /* 0x0000000000007918 */ /* 0x000fc00000000000 */
[----:B------:R-:W-:-:S00]  /*0140*/  NOP ;  /* 0x0000000000007918 */ /* 0x000fc00000000000 */
[----:B------:R-:W-:-:S00]  /*0150*/  NOP ;  /* 0x0000000000007918 */ /* 0x000fc00000000000 */
[----:B------:R-:W-:-:S00]  /*0160*/  NOP ;  /* 0x0000000000007918 */ /* 0x000fc00000000000 */
[----:B------:R-:W-:-:S00]  /*0170*/  NOP ;  /* 0x0000000000007918 */ /* 0x000fc00000000000 */
.L_x_2:


//--------------------- .nv.global.init           --------------------------
	.section	.nv.global.init,"aw",@progbits
.nv.global.init:
	.type		$str,@object
	.size		$str,(.L_0 - $str)
$str:
        /*0000*/ 	.byte	0x65, 0x6e, 0x64, 0x0a, 0x00
.L_0:


//--------------------- .nv.shared.reserved.0     --------------------------
	.section	.nv.shared.reserved.0,"aw",@nobits
	.weak		__nv_reservedSMEM_offset_0_alias
	.size		__nv_reservedSMEM_offset_0_alias, 0, 64
	.other		__nv_reservedSMEM_offset_0_alias,@"STO_CUDA_RESERVED_SHARED STV_DEFAULT"
__nv_reservedSMEM_offset_0_alias:
	.zero		0
	.zero		64


//--------------------- .nv.constant0._Z3endv     --------------------------
	.section	.nv.constant0._Z3endv,"a",@progbits
	.sectionflags	@""
	.align	4
.nv.constant0._Z3endv:
	.zero		896


//--------------------- SYMBOLS --------------------------

	.type		.nv.reservedSmem.offset0,@object
	.size		.nv.reservedSmem.offset0,0x4
	.type		vprintf,@function
